	.headerflags	@"EF_CUDA_TEXMODE_UNIFIED EF_CUDA_64BIT_ADDRESS EF_CUDA_ACCELERATORS EF_CUDA_SM90 EF_CUDA_VIRTUAL_SM(EF_CUDA_SM90)"
	.elftype	@"ET_EXEC"


//--------------------- .nv.info                  --------------------------
	.section	.nv.info,"",@"SHT_CUDA_INFO"
	.align	4


	//----- nvinfo : EIATTR_REGCOUNT
	.align		4
        /*0000*/ 	.byte	0x04, 0x2f
        /*0002*/ 	.short	(.L_1 - .L_0)
	.align		4
.L_0:
        /*0004*/ 	.word	index@(triton_poi_fused__to_copy_ne_0)
        /*0008*/ 	.word	0x0000000a


	//----- nvinfo : EIATTR_MIN_STACK_SIZE
	.align		4
.L_1:
        /*000c*/ 	.byte	0x04, 0x12
        /*000e*/ 	.short	(.L_3 - .L_2)
	.align		4
.L_2:
        /*0010*/ 	.word	index@(triton_poi_fused__to_copy_ne_0)
        /*0014*/ 	.word	0x00000000


	//----- nvinfo : EIATTR_FRAME_SIZE
	.align		4
.L_3:
        /*0018*/ 	.byte	0x04, 0x11
        /*001a*/ 	.short	(.L_5 - .L_4)
	.align		4
.L_4:
        /*001c*/ 	.word	index@(triton_poi_fused__to_copy_ne_0)
        /*0020*/ 	.word	0x00000000


	//----- nvinfo : EIATTR_MIN_STACK_SIZE
	.align		4
.L_5:
        /*0024*/ 	.byte	0x04, 0x12
        /*0026*/ 	.short	(.L_7 - .L_6)
	.align		4
.L_6:
        /*0028*/ 	.word	index@(triton_poi_fused__to_copy_ne_0)
        /*002c*/ 	.word	0x00000000
.L_7:


//--------------------- .nv.info.triton_poi_fused__to_copy_ne_0 --------------------------
	.section	.nv.info.triton_poi_fused__to_copy_ne_0,"",@"SHT_CUDA_INFO"
	.sectionflags	@""
	.align	4


	//----- nvinfo : EIATTR_CUDA_API_VERSION
	.align		4
        /*0000*/ 	.byte	0x04, 0x37
        /*0002*/ 	.short	(.L_9 - .L_8)
.L_8:
        /*0004*/ 	.word	0x0000007c


	//----- nvinfo : EIATTR_KPARAM_INFO
	.align		4
.L_9:
        /*0008*/ 	.byte	0x04, 0x17
        /*000a*/ 	.short	(.L_11 - .L_10)
.L_10:
        /*000c*/ 	.word	0x00000000
        /*0010*/ 	.short	0x0002
        /*0012*/ 	.short	0x0010
        /*0014*/ 	.byte	0x00, 0xf0, 0x11, 0x00


	//----- nvinfo : EIATTR_KPARAM_INFO
	.align		4
.L_11:
        /*0018*/ 	.byte	0x04, 0x17
        /*001a*/ 	.short	(.L_13 - .L_12)
.L_12:
        /*001c*/ 	.word	0x00000000
        /*0020*/ 	.short	0x0001
        /*0022*/ 	.short	0x0008
        /*0024*/ 	.byte	0x00, 0xf4, 0x21, 0x00


	//----- nvinfo : EIATTR_KPARAM_INFO
	.align		4
.L_13:
        /*0028*/ 	.byte	0x04, 0x17
        /*002a*/ 	.short	(.L_15 - .L_14)
.L_14:
        /*002c*/ 	.word	0x00000000
        /*0030*/ 	.short	0x0000
        /*0032*/ 	.short	0x0000
        /*0034*/ 	.byte	0x00, 0xf4, 0x21, 0x00


	//----- nvinfo : EIATTR_SPARSE_MMA_MASK
	.align		4
.L_15:
        /*0038*/ 	.byte	0x03, 0x50
        /*003a*/ 	.short	0x0000


	//----- nvinfo : EIATTR_MAXREG_COUNT
	.align		4
        /*003c*/ 	.byte	0x03, 0x1b
        /*003e*/ 	.short	0x00ff


	//----- nvinfo : EIATTR_EXIT_INSTR_OFFSETS
	.align		4
        /*0040*/ 	.byte	0x04, 0x1c
        /*0042*/ 	.short	(.L_17 - .L_16)


	//   ....[0]....
.L_16:
        /*0044*/ 	.word	0x00000100


	//   ....[1]....
        /*0048*/ 	.word	0x00000130


	//----- nvinfo : EIATTR_REQNTID
	.align		4
.L_17:
        /*004c*/ 	.byte	0x04, 0x10
        /*004e*/ 	.short	(.L_19 - .L_18)
.L_18:
        /*0050*/ 	.word	0x00000080
        /*0054*/ 	.word	0x00000001
        /*0058*/ 	.word	0x00000001


	//----- nvinfo : EIATTR_CRS_STACK_SIZE
	.align		4
.L_19:
        /*005c*/ 	.byte	0x04, 0x1e
        /*005e*/ 	.short	(.L_21 - .L_20)
.L_20:
        /*0060*/ 	.word	0x00000000


	//----- nvinfo : EIATTR_CBANK_PARAM_SIZE
	.align		4
.L_21:
        /*0064*/ 	.byte	0x03, 0x19
        /*0066*/ 	.short	0x0014


	//----- nvinfo : EIATTR_PARAM_CBANK
	.align		4
        /*0068*/ 	.byte	0x04, 0x0a
        /*006a*/ 	.short	(.L_23 - .L_22)
	.align		4
.L_22:
        /*006c*/ 	.word	index@(.nv.constant0.triton_poi_fused__to_copy_ne_0)
        /*0070*/ 	.short	0x0210
        /*0072*/ 	.short	0x0014


	//----- nvinfo : EIATTR_SW_WAR
	.align		4
.L_23:
        /*0074*/ 	.byte	0x04, 0x36
        /*0076*/ 	.short	(.L_25 - .L_24)
.L_24:
        /*0078*/ 	.word	0x00000008
.L_25:


//--------------------- .nv.callgraph             --------------------------
	.section	.nv.callgraph,"",@"SHT_CUDA_CALLGRAPH"
	.align	4
	.sectionentsize	8
	.align		4
        /*0000*/ 	.word	0x00000000
	.align		4
        /*0004*/ 	.word	0xffffffff
	.align		4
        /*0008*/ 	.word	0x00000000
	.align		4
        /*000c*/ 	.word	0xfffffffe
	.align		4
        /*0010*/ 	.word	0x00000000
	.align		4
        /*0014*/ 	.word	0xfffffffd
	.align		4
        /*0018*/ 	.word	0x00000000
	.align		4
        /*001c*/ 	.word	0xfffffffc


//--------------------- .text.triton_poi_fused__to_copy_ne_0 --------------------------
	.section	.text.triton_poi_fused__to_copy_ne_0,"ax",@progbits
	.align	128
        .global         triton_poi_fused__to_copy_ne_0
        .type           triton_poi_fused__to_copy_ne_0,@function
        .size           triton_poi_fused__to_copy_ne_0,(.L_x_3 - triton_poi_fused__to_copy_ne_0)
        .other          triton_poi_fused__to_copy_ne_0,@"STO_CUDA_ENTRY STV_DEFAULT"
triton_poi_fused__to_copy_ne_0:
.text.triton_poi_fused__to_copy_ne_0:
[----:B------:R-:W0:Y:S02]  /*0000*/  LDC R1, c[0x0][0x28] ;  /* 0x00000a00ff017b82 */ /* 0x000e240000000800 */
[----:B------:R-:W1:Y:S01]  /*0010*/  S2R R0, SR_TID.X ;  /* 0x0000000000007919 */ /* 0x000e620000002100 */
[----:B------:R-:W2:Y:S01]  /*0020*/  LDC.64 R4, c[0x0][0x218] ;  /* 0x00008600ff047b82 */ /* 0x000ea20000000a00 */
[----:B------:R-:W-:Y:S01]  /*0030*/  ULDC.64 UR4, c[0x0][0x208] ;  /* 0x0000820000047ab9 */ /* 0x000fe20000000a00 */
[----:B------:R-:W-:Y:S01]  /*0040*/  BSSY B0, `(.L_x_0) ;  /* 0x000000b000007945 */ /* 0x000fe20003800000 */
[----:B------:R-:W3:Y:S01]  /*0050*/  S2R R7, SR_CTAID.X ;  /* 0x0000000000077919 */ /* 0x000ee20000002500 */
[----:B------:R-:W-:Y:S01]  /*0060*/  HFMA2.MMA R2, -RZ, RZ, 0, 0 ;  /* 0x00000000ff027435 */ /* 0x000fe200000001ff */
[----:B-1----:R-:W-:-:S05]  /*0070*/  LOP3.LUT R0, R0, 0x7f, RZ, 0xc0, !PT ;  /* 0x0000007f00007812 */ /* 0x002fca00078ec0ff */
[----:B---3--:R-:W-:-:S04]  /*0080*/  IMAD R7, R7, 0x80, R0 ;  /* 0x0000008007077824 */ /* 0x008fc800078e0200 */
[C---:B--2---:R-:W-:Y:S01]  /*0090*/  IMAD.WIDE R4, R7.reuse, 0x4, R4 ;  /* 0x0000000407047825 */ /* 0x044fe200078e0204 */
[----:B------:R-:W-:-:S13]  /*00a0*/  ISETP.GE.AND P0, PT, R7, 0x100, PT ;  /* 0x000001000700780c */ /* 0x000fda0003f06270 */
[----:B------:R-:W-:Y:S05]  /*00b0*/  @P0 BRA `(.L_x_1) ;  /* 0x00000000000c0947 */ /* 0x000fea0003800000 */
[----:B------:R-:W1:Y:S02]  /*00c0*/  LDC.64 R2, c[0x0][0x210] ;  /* 0x00008400ff027b82 */ /* 0x000e640000000a00 */
[----:B-1----:R-:W-:-:S06]  /*00d0*/  IMAD.WIDE R2, R7, 0x4, R2 ;  /* 0x0000000407027825 */ /* 0x002fcc00078e0202 */
[----:B------:R1:W5:Y:S02]  /*00e0*/  LDG.E R2, desc[UR4][R2.64] ;  /* 0x0000000402027981 */ /* 0x000364000c1e1900 */
.L_x_1:
[----:B------:R-:W-:Y:S05]  /*00f0*/  BSYNC B0 ;  /* 0x0000000000007941 */ /* 0x000fea0003800000 */
.L_x_0:
[----:B------:R-:W-:Y:S05]  /*0100*/  @P0 EXIT ;  /* 0x000000000000094d */ /* 0x000fea0003800000 */
[----:B-1---5:R-:W-:-:S05]  /*0110*/  FSET.BF.NEU.AND R3, R2, 4, PT ;  /* 0x408000000203780a */ /* 0x022fca000380d000 */
[----:B------:R-:W-:Y:S01]  /*0120*/  STG.E desc[UR4][R4.64], R3 ;  /* 0x0000000304007986 */ /* 0x000fe2000c101904 */
[----:B------:R-:W-:Y:S05]  /*0130*/  EXIT ;  /* 0x000000000000794d */ /* 0x000fea0003800000 */
.L_x_2:
[----:B------:R-:W-:-:S00]  /*0140*/  BRA `(.L_x_2) ;  /* 0xfffffffc00fc7947 */ /* 0x000fc0000383ffff */
[----:B------:R-:W-:-:S00]  /*0150*/  NOP ;  /* 0x0000000000007918 */ /* 0x000fc00000000000 */
        /* <DEDUP_REMOVED lines=10> */
.L_x_3:


//--------------------- .nv.constant0.triton_poi_fused__to_copy_ne_0 --------------------------
	.section	.nv.constant0.triton_poi_fused__to_copy_ne_0,"a",@progbits
	.sectionflags	@""
	.align	4
.nv.constant0.triton_poi_fused__to_copy_ne_0:
	.zero		548
